	.headerflags	@"EF_CUDA_TEXMODE_UNIFIED EF_CUDA_64BIT_ADDRESS EF_CUDA_SM89 EF_CUDA_VIRTUAL_SM(EF_CUDA_SM89)"
	.elftype	@"ET_EXEC"


//--------------------- .nv.info                  --------------------------
	.section	.nv.info,"",@"SHT_CUDA_INFO"
	.align	4


	//----- nvinfo : EIATTR_REGCOUNT
	.align		4
        /*0000*/ 	.byte	0x04, 0x2f
        /*0002*/ 	.short	(.L_1 - .L_0)
	.align		4
.L_0:
        /*0004*/ 	.word	index@(triton_poi_fused__unsafe_view_mul_silu_split_47)
        /*0008*/ 	.word	0x00000026


	//----- nvinfo : EIATTR_FRAME_SIZE
	.align		4
.L_1:
        /*000c*/ 	.byte	0x04, 0x11
        /*000e*/ 	.short	(.L_3 - .L_2)
	.align		4
.L_2:
        /*0010*/ 	.word	index@(triton_poi_fused__unsafe_view_mul_silu_split_47)
        /*0014*/ 	.word	0x00000000


	//----- nvinfo : EIATTR_MIN_STACK_SIZE
	.align		4
.L_3:
        /*0018*/ 	.byte	0x04, 0x12
        /*001a*/ 	.short	(.L_5 - .L_4)
	.align		4
.L_4:
        /*001c*/ 	.word	index@(triton_poi_fused__unsafe_view_mul_silu_split_47)
        /*0020*/ 	.word	0x00000000
.L_5:


//--------------------- .nv.info.triton_poi_fused__unsafe_view_mul_silu_split_47 --------------------------
	.section	.nv.info.triton_poi_fused__unsafe_view_mul_silu_split_47,"",@"SHT_CUDA_INFO"
	.sectionflags	@""
	.align	4


	//----- nvinfo : EIATTR_CUDA_API_VERSION
	.align		4
        /*0000*/ 	.byte	0x04, 0x37
        /*0002*/ 	.short	(.L_7 - .L_6)
.L_6:
        /*0004*/ 	.word	0x00000080


	//----- nvinfo : EIATTR_PARAM_CBANK
	.align		4
.L_7:
        /*0008*/ 	.byte	0x04, 0x0a
        /*000a*/ 	.short	(.L_9 - .L_8)
	.align		4
.L_8:
        /*000c*/ 	.word	index@(.nv.constant0.triton_poi_fused__unsafe_view_mul_silu_split_47)
        /*0010*/ 	.short	0x0160
        /*0012*/ 	.short	0x0020


	//----- nvinfo : EIATTR_CBANK_PARAM_SIZE
	.align		4
.L_9:
        /*0014*/ 	.byte	0x03, 0x19
        /*0016*/ 	.short	0x0020


	//----- nvinfo : EIATTR_KPARAM_INFO
	.align		4
        /*0018*/ 	.byte	0x04, 0x17
        /*001a*/ 	.short	(.L_11 - .L_10)
.L_10:
        /*001c*/ 	.word	0x00000000
        /*0020*/ 	.short	0x0003
        /*0022*/ 	.short	0x0018
        /*0024*/ 	.byte	0x00, 0xf4, 0x21, 0x00


	//----- nvinfo : EIATTR_KPARAM_INFO
	.align		4
.L_11:
        /*0028*/ 	.byte	0x04, 0x17
        /*002a*/ 	.short	(.L_13 - .L_12)
.L_12:
        /*002c*/ 	.word	0x00000000
        /*0030*/ 	.short	0x0002
        /*0032*/ 	.short	0x0010
        /*0034*/ 	.byte	0x00, 0xf0, 0x11, 0x00


	//----- nvinfo : EIATTR_KPARAM_INFO
	.align		4
.L_13:
        /*0038*/ 	.byte	0x04, 0x17
        /*003a*/ 	.short	(.L_15 - .L_14)
.L_14:
        /*003c*/ 	.word	0x00000000
        /*0040*/ 	.short	0x0001
        /*0042*/ 	.short	0x0008
        /*0044*/ 	.byte	0x00, 0xf4, 0x21, 0x00


	//----- nvinfo : EIATTR_KPARAM_INFO
	.align		4
.L_15:
        /*0048*/ 	.byte	0x04, 0x17
        /*004a*/ 	.short	(.L_17 - .L_16)
.L_16:
        /*004c*/ 	.word	0x00000000
        /*0050*/ 	.short	0x0000
        /*0052*/ 	.short	0x0000
        /*0054*/ 	.byte	0x00, 0xf4, 0x21, 0x00


	//----- nvinfo : EIATTR_MAXREG_COUNT
	.align		4
.L_17:
        /*0058*/ 	.byte	0x03, 0x1b
        /*005a*/ 	.short	0x00ff


	//----- nvinfo : EIATTR_EXIT_INSTR_OFFSETS
	.align		4
        /*005c*/ 	.byte	0x04, 0x1c
        /*005e*/ 	.short	(.L_19 - .L_18)


	//   ....[0]....
.L_18:
        /*0060*/ 	.word	0x000008f0


	//----- nvinfo : EIATTR_REQNTID
	.align		4
.L_19:
        /*0064*/ 	.byte	0x04, 0x10
        /*0066*/ 	.short	(.L_21 - .L_20)
.L_20:
        /*0068*/ 	.word	0x00000080
        /*006c*/ 	.word	0x00000001
        /*0070*/ 	.word	0x00000001
.L_21:


//--------------------- .nv.callgraph             --------------------------
	.section	.nv.callgraph,"",@"SHT_CUDA_CALLGRAPH"
	.align	4
	.sectionentsize	8
	.align		4
        /*0000*/ 	.word	0x00000000
	.align		4
        /*0004*/ 	.word	0xffffffff
	.align		4
        /*0008*/ 	.word	0x00000000
	.align		4
        /*000c*/ 	.word	0xfffffffe
	.align		4
        /*0010*/ 	.word	0x00000000
	.align		4
        /*0014*/ 	.word	0xfffffffd
	.align		4
        /*0018*/ 	.word	0x00000000
	.align		4
        /*001c*/ 	.word	0xfffffffc


//--------------------- .nv.rel.action            --------------------------
	.section	.nv.rel.action,"",@"SHT_CUDA_RELOCINFO"
	.align	8
	.sectionentsize	8
        /*0000*/ 	.byte	0x73, 0x00, 0x00, 0x00, 0x00, 0x00, 0x00, 0x00, 0x00, 0x00, 0x00, 0x11, 0x25, 0x00, 0x05, 0x36


//--------------------- .nv.constant0.triton_poi_fused__unsafe_view_mul_silu_split_47 --------------------------
	.section	.nv.constant0.triton_poi_fused__unsafe_view_mul_silu_split_47,"a",@progbits
	.sectionflags	@""
	.align	4
.nv.constant0.triton_poi_fused__unsafe_view_mul_silu_split_47:
	.zero		384


//--------------------- .text.triton_poi_fused__unsafe_view_mul_silu_split_47 --------------------------
	.section	.text.triton_poi_fused__unsafe_view_mul_silu_split_47,"ax",@progbits
	.sectioninfo	@"SHI_REGISTERS=38"
	.align	128
        .global         triton_poi_fused__unsafe_view_mul_silu_split_47
        .type           triton_poi_fused__unsafe_view_mul_silu_split_47,@function
        .size           triton_poi_fused__unsafe_view_mul_silu_split_47,(.L_x_1 - triton_poi_fused__unsafe_view_mul_silu_split_47)
        .other          triton_poi_fused__unsafe_view_mul_silu_split_47,@"STO_CUDA_ENTRY STV_DEFAULT"
triton_poi_fused__unsafe_view_mul_silu_split_47:
.text.triton_poi_fused__unsafe_view_mul_silu_split_47:
[----:B------:R-:W-:Y:S02]  /*0000*/  MOV R1, c[0x0][0x28] ;  /* 0x00000a0000017a02 */ /* 0x000fe40000000f00 */
[----:B------:R-:W0:Y:S01]  /*0010*/  S2R R0, SR_TID.X ;  /* 0x0000000000007919 */ /* 0x000e220000002100 */
[----:B------:R-:W-:-:S03]  /*0020*/  ULDC.64 UR4, c[0x0][0x118] ;  /* 0x0000460000047ab9 */ /* 0x000fc60000000a00 */
[----:B------:R-:W1:Y:S01]  /*0030*/  S2R R3, SR_CTAID.X ;  /* 0x0000000000037919 */ /* 0x000e620000002500 */
[----:B0-----:R-:W-:Y:S02]  /*0040*/  SHF.L.U32 R0, R0, 0x2, RZ ;  /* 0x0000000200007819 */ /* 0x001fe400000006ff */
[----:B-1----:R-:W-:Y:S02]  /*0050*/  SHF.R.S32.HI R4, RZ, 0x15, R3 ;  /* 0x00000015ff047819 */ /* 0x002fe40000011403 */
[----:B------:R-:W-:Y:S02]  /*0060*/  LOP3.LUT R0, R0, 0x1fc, RZ, 0xc0, !PT ;  /* 0x000001fc00007812 */ /* 0x000fe400078ec0ff */
[----:B------:R-:W-:Y:S02]  /*0070*/  SGXT R4, R4, 0x1 ;  /* 0x000000010404781a */ /* 0x000fe40000000200 */
[----:B------:R-:W-:-:S04]  /*0080*/  LEA R3, R3, R0, 0xa ;  /* 0x0000000003037211 */ /* 0x000fc800078e50ff */
[----:B------:R-:W-:-:S04]  /*0090*/  LEA.HI R0, R4, R3, RZ, 0xa ;  /* 0x0000000304007211 */ /* 0x000fc800078f50ff */
[----:B------:R-:W-:Y:S02]  /*00a0*/  LOP3.LUT R2, R0, 0xfffffc00, RZ, 0xc0, !PT ;  /* 0xfffffc0000027812 */ /* 0x000fe400078ec0ff */
[----:B------:R-:W-:Y:S02]  /*00b0*/  MOV R0, 0x4 ;  /* 0x0000000400007802 */ /* 0x000fe40000000f00 */
[----:B------:R-:W-:-:S05]  /*00c0*/  IADD3 R5, R3, R2, RZ ;  /* 0x0000000203057210 */ /* 0x000fca0007ffe0ff */
[----:B------:R-:W-:Y:S01]  /*00d0*/  IMAD.WIDE R16, R5, R0, c[0x0][0x160] ;  /* 0x0000580005107625 */ /* 0x000fe200078e0200 */
[----:B------:R-:W-:-:S05]  /*00e0*/  IADD3 R2, R3, 0x200, RZ ;  /* 0x0000020003027810 */ /* 0x000fca0007ffe0ff */
[----:B------:R-:W2:Y:S01]  /*00f0*/  LDG.E.128 R16, [R16.64] ;  /* 0x0000000410107981 */ /* 0x000ea2000c1e1d00 */
[----:B------:R-:W-:-:S04]  /*0100*/  LEA.HI R4, R4, R2, RZ, 0xa ;  /* 0x0000000204047211 */ /* 0x000fc800078f50ff */
[----:B------:R-:W-:-:S04]  /*0110*/  LOP3.LUT R7, R4, 0xfffffc00, RZ, 0xc0, !PT ;  /* 0xfffffc0004077812 */ /* 0x000fc800078ec0ff */
[----:B------:R-:W-:-:S05]  /*0120*/  IADD3 R7, R2, R7, RZ ;  /* 0x0000000702077210 */ /* 0x000fca0007ffe0ff */
[----:B------:R-:W-:-:S06]  /*0130*/  IMAD.WIDE R8, R7, R0, c[0x0][0x160] ;  /* 0x0000580007087625 */ /* 0x000fcc00078e0200 */
[----:B------:R-:W3:Y:S01]  /*0140*/  LDG.E.128 R8, [R8.64] ;  /* 0x0000000408087981 */ /* 0x000ee2000c1e1d00 */
[----:B------:R-:W-:Y:S02]  /*0150*/  IADD3 R13, R5, 0x400, RZ ;  /* 0x00000400050d7810 */ /* 0x000fe40007ffe0ff */
[----:B------:R-:W-:-:S03]  /*0160*/  IADD3 R5, R7, 0x400, RZ ;  /* 0x0000040007057810 */ /* 0x000fc60007ffe0ff */
[----:B------:R-:W-:-:S04]  /*0170*/  IMAD.WIDE R12, R13, R0, c[0x0][0x160] ;  /* 0x000058000d0c7625 */ /* 0x000fc800078e0200 */
[----:B------:R-:W-:Y:S02]  /*0180*/  IMAD.WIDE R4, R5, R0, c[0x0][0x160] ;  /* 0x0000580005047625 */ /* 0x000fe400078e0200 */
[----:B------:R-:W4:Y:S04]  /*0190*/  LDG.E.128 R12, [R12.64] ;  /* 0x000000040c0c7981 */ /* 0x000f28000c1e1d00 */
[----:B------:R-:W5:Y:S01]  /*01a0*/  LDG.E.128 R4, [R4.64] ;  /* 0x0000000404047981 */ /* 0x000f62000c1e1d00 */
[----:B--2---:R-:W-:-:S04]  /*01b0*/  FADD R2, RZ, -R16 ;  /* 0x80000010ff027221 */ /* 0x004fc80000000000 */
[----:B------:R-:W-:Y:S01]  /*01c0*/  FMUL R20, R2, 1.4426950216293334961 ;  /* 0x3fb8aa3b02147820 */ /* 0x000fe20000400000 */
[----:B------:R-:W-:-:S04]  /*01d0*/  FADD R2, RZ, -R17 ;  /* 0x80000011ff027221 */ /* 0x000fc80000000000 */
[----:B------:R-:W-:Y:S01]  /*01e0*/  FSETP.GEU.AND P2, PT, R20, -126, PT ;  /* 0xc2fc00001400780b */ /* 0x000fe20003f4e000 */
[----:B------:R-:W-:Y:S01]  /*01f0*/  FMUL R21, R2, 1.4426950216293334961 ;  /* 0x3fb8aa3b02157820 */ /* 0x000fe20000400000 */
[----:B------:R-:W-:-:S04]  /*0200*/  FADD R2, RZ, -R18 ;  /* 0x80000012ff027221 */ /* 0x000fc80000000000 */
[----:B------:R-:W-:Y:S01]  /*0210*/  FMUL R22, R2, 1.4426950216293334961 ;  /* 0x3fb8aa3b02167820 */ /* 0x000fe20000400000 */
[----:B------:R-:W-:Y:S01]  /*0220*/  FADD R2, RZ, -R19 ;  /* 0x80000013ff027221 */ /* 0x000fe20000000000 */
[----:B------:R-:W-:-:S03]  /*0230*/  FSETP.GEU.AND P1, PT, R21, -126, PT ;  /* 0xc2fc00001500780b */ /* 0x000fc60003f2e000 */
[----:B------:R-:W-:Y:S01]  /*0240*/  FMUL R23, R2, 1.4426950216293334961 ;  /* 0x3fb8aa3b02177820 */ /* 0x000fe20000400000 */
[----:B---3--:R-:W-:Y:S01]  /*0250*/  FADD R2, RZ, -R8 ;  /* 0x80000008ff027221 */ /* 0x008fe20000000000 */
[----:B------:R-:W-:Y:S01]  /*0260*/  @!P2 FMUL R20, R20, 0.5 ;  /* 0x3f0000001414a820 */ /* 0x000fe20000400000 */
[----:B------:R-:W-:Y:S02]  /*0270*/  FSETP.GEU.AND P0, PT, R22, -126, PT ;  /* 0xc2fc00001600780b */ /* 0x000fe40003f0e000 */
[----:B------:R-:W-:Y:S01]  /*0280*/  FMUL R24, R2, 1.4426950216293334961 ;  /* 0x3fb8aa3b02187820 */ /* 0x000fe20000400000 */
[----:B------:R-:W-:Y:S01]  /*0290*/  FADD R2, RZ, -R9 ;  /* 0x80000009ff027221 */ /* 0x000fe20000000000 */
[----:B------:R-:W-:Y:S01]  /*02a0*/  FSETP.GEU.AND P3, PT, R23, -126, PT ;  /* 0xc2fc00001700780b */ /* 0x000fe20003f6e000 */
[----:B------:R-:W0:Y:S02]  /*02b0*/  MUFU.EX2 R20, R20 ;  /* 0x0000001400147308 */ /* 0x000e240000000800 */
[----:B------:R-:W-:Y:S01]  /*02c0*/  FMUL R25, R2, 1.4426950216293334961 ;  /* 0x3fb8aa3b02197820 */ /* 0x000fe20000400000 */
[----:B------:R-:W-:Y:S01]  /*02d0*/  FADD R2, RZ, -R10 ;  /* 0x8000000aff027221 */ /* 0x000fe20000000000 */
[----:B------:R-:W-:Y:S01]  /*02e0*/  FSETP.GEU.AND P6, PT, R24, -126, PT ;  /* 0xc2fc00001800780b */ /* 0x000fe20003fce000 */
[----:B------:R-:W-:-:S02]  /*02f0*/  @!P1 FMUL R21, R21, 0.5 ;  /* 0x3f00000015159820 */ /* 0x000fc40000400000 */
[----:B------:R-:W-:Y:S01]  /*0300*/  FMUL R26, R2, 1.4426950216293334961 ;  /* 0x3fb8aa3b021a7820 */ /* 0x000fe20000400000 */
[----:B------:R-:W-:Y:S01]  /*0310*/  FADD R2, RZ, -R11 ;  /* 0x8000000bff027221 */ /* 0x000fe20000000000 */
[----:B------:R-:W-:Y:S01]  /*0320*/  FSETP.GEU.AND P5, PT, R25, -126, PT ;  /* 0xc2fc00001900780b */ /* 0x000fe20003fae000 */
[----:B------:R-:W-:Y:S01]  /*0330*/  @!P0 FMUL R22, R22, 0.5 ;  /* 0x3f00000016168820 */ /* 0x000fe20000400000 */
[----:B------:R-:W1:Y:S01]  /*0340*/  MUFU.EX2 R21, R21 ;  /* 0x0000001500157308 */ /* 0x000e620000000800 */
[----:B------:R-:W-:Y:S01]  /*0350*/  FMUL R27, R2, 1.4426950216293334961 ;  /* 0x3fb8aa3b021b7820 */ /* 0x000fe20000400000 */
[----:B------:R-:W-:Y:S01]  /*0360*/  FSETP.GEU.AND P4, PT, R26, -126, PT ;  /* 0xc2fc00001a00780b */ /* 0x000fe20003f8e000 */
[----:B------:R-:W-:Y:S01]  /*0370*/  @!P3 FMUL R23, R23, 0.5 ;  /* 0x3f0000001717b820 */ /* 0x000fe20000400000 */
[----:B0-----:R-:W-:Y:S02]  /*0380*/  @!P2 FMUL R20, R20, R20 ;  /* 0x000000141414a220 */ /* 0x001fe40000400000 */
[----:B------:R-:W-:Y:S01]  /*0390*/  FSETP.GEU.AND P2, PT, R27, -126, PT ;  /* 0xc2fc00001b00780b */ /* 0x000fe20003f4e000 */
[----:B------:R-:W-:Y:S01]  /*03a0*/  @!P6 FMUL R24, R24, 0.5 ;  /* 0x3f0000001818e820 */ /* 0x000fe20000400000 */
[----:B------:R-:W0:Y:S01]  /*03b0*/  MUFU.EX2 R22, R22 ;  /* 0x0000001600167308 */ /* 0x000e220000000800 */
[----:B------:R-:W-:-:S02]  /*03c0*/  FADD R2, R20, 1 ;  /* 0x3f80000014027421 */ /* 0x000fc40000000000 */
[----:B------:R-:W-:-:S04]  /*03d0*/  @!P5 FMUL R25, R25, 0.5 ;  /* 0x3f0000001919d820 */ /* 0x000fc80000400000 */
[----:B------:R-:W-:Y:S01]  /*03e0*/  @!P4 FMUL R26, R26, 0.5 ;  /* 0x3f0000001a1ac820 */ /* 0x000fe20000400000 */
[----:B------:R-:W2:Y:S01]  /*03f0*/  MUFU.EX2 R23, R23 ;  /* 0x0000001700177308 */ /* 0x000ea20000000800 */
[----:B-1----:R-:W-:Y:S01]  /*0400*/  @!P1 FMUL R21, R21, R21 ;  /* 0x0000001515159220 */ /* 0x002fe20000400000 */
[----:B------:R-:W-:Y:S01]  /*0410*/  FSETP.GT.AND P1, PT, R2, 8.50705917302346158658e+37, PT ;  /* 0x7e8000000200780b */ /* 0x000fe20003f24000 */
[----:B------:R-:W-:Y:S02]  /*0420*/  @!P2 FMUL R27, R27, 0.5 ;  /* 0x3f0000001b1ba820 */ /* 0x000fe40000400000 */
[----:B------:R-:W-:Y:S01]  /*0430*/  FADD R20, R21, 1 ;  /* 0x3f80000015147421 */ /* 0x000fe20000000000 */
[----:B------:R-:W-:Y:S02]  /*0440*/  MOV R21, 0x3e800000 ;  /* 0x3e80000000157802 */ /* 0x000fe40000000f00 */
[----:B------:R-:W1:Y:S01]  /*0450*/  MUFU.EX2 R24, R24 ;  /* 0x0000001800187308 */ /* 0x000e620000000800 */
[----:B0-----:R-:W-:Y:S01]  /*0460*/  @!P0 FMUL R22, R22, R22 ;  /* 0x0000001616168220 */ /* 0x001fe20000400000 */
[----:B------:R-:W-:-:S02]  /*0470*/  FSETP.GT.AND P0, PT, R20, 8.50705917302346158658e+37, PT ;  /* 0x7e8000001400780b */ /* 0x000fc40003f04000 */
[C---:B------:R-:W-:Y:S01]  /*0480*/  FSEL R31, R21.reuse, 1, P1 ;  /* 0x3f800000151f7808 */ /* 0x040fe20000800000 */
[----:B------:R-:W-:Y:S01]  /*0490*/  FADD R22, R22, 1 ;  /* 0x3f80000016167421 */ /* 0x000fe20000000000 */
[----:B------:R-:W-:Y:S01]  /*04a0*/  FSEL R33, R21, 1, P0 ;  /* 0x3f80000015217808 */ /* 0x000fe20000000000 */
[----:B------:R-:W-:Y:S01]  /*04b0*/  @P1 FMUL R2, R2, 0.25 ;  /* 0x3e80000002021820 */ /* 0x000fe20000400000 */
[----:B------:R-:W0:Y:S01]  /*04c0*/  MUFU.EX2 R25, R25 ;  /* 0x0000001900197308 */ /* 0x000e220000000800 */
[----:B--2---:R-:W-:Y:S01]  /*04d0*/  @!P3 FMUL R23, R23, R23 ;  /* 0x000000171717b220 */ /* 0x004fe20000400000 */
[----:B------:R-:W-:-:S03]  /*04e0*/  FSETP.GT.AND P3, PT, R22, 8.50705917302346158658e+37, PT ;  /* 0x7e8000001600780b */ /* 0x000fc60003f64000 */
[----:B------:R-:W-:Y:S02]  /*04f0*/  FADD R28, R23, 1 ;  /* 0x3f800000171c7421 */ /* 0x000fe40000000000 */
[----:B------:R-:W-:Y:S01]  /*0500*/  @P0 FMUL R20, R20, 0.25 ;  /* 0x3e80000014140820 */ /* 0x000fe20000400000 */
[----:B------:R-:W2:Y:S01]  /*0510*/  MUFU.EX2 R26, R26 ;  /* 0x0000001a001a7308 */ /* 0x000ea20000000800 */
[----:B-1----:R-:W-:Y:S01]  /*0520*/  @!P6 FMUL R24, R24, R24 ;  /* 0x000000181818e220 */ /* 0x002fe20000400000 */
[----:B------:R-:W-:-:S03]  /*0530*/  FSETP.GT.AND P6, PT, R28, 8.50705917302346158658e+37, PT ;  /* 0x7e8000001c00780b */ /* 0x000fc60003fc4000 */
[----:B------:R-:W-:Y:S01]  /*0540*/  FADD R29, R24, 1 ;  /* 0x3f800000181d7421 */ /* 0x000fe20000000000 */
[----:B------:R-:W-:Y:S01]  /*0550*/  FSEL R35, R21, 1, P6 ;  /* 0x3f80000015237808 */ /* 0x000fe20003000000 */
[----:B------:R-:W-:Y:S01]  /*0560*/  @P3 FMUL R22, R22, 0.25 ;  /* 0x3e80000016163820 */ /* 0x000fe20000400000 */
[----:B------:R-:W1:Y:S01]  /*0570*/  MUFU.EX2 R27, R27 ;  /* 0x0000001b001b7308 */ /* 0x000e620000000800 */
[----:B0-----:R-:W-:Y:S01]  /*0580*/  @!P5 FMUL R25, R25, R25 ;  /* 0x000000191919d220 */ /* 0x001fe20000400000 */
[----:B------:R-:W-:-:S03]  /*0590*/  FSETP.GT.AND P5, PT, R29, 8.50705917302346158658e+37, PT ;  /* 0x7e8000001d00780b */ /* 0x000fc60003fa4000 */
[----:B------:R-:W-:Y:S02]  /*05a0*/  FADD R24, R25, 1 ;  /* 0x3f80000019187421 */ /* 0x000fe40000000000 */
[----:B------:R-:W-:Y:S01]  /*05b0*/  @P6 FMUL R28, R28, 0.25 ;  /* 0x3e8000001c1c6820 */ /* 0x000fe20000400000 */
[----:B--2---:R-:W-:Y:S01]  /*05c0*/  @!P4 FMUL R26, R26, R26 ;  /* 0x0000001a1a1ac220 */ /* 0x004fe20000400000 */
[----:B------:R-:W0:Y:S01]  /*05d0*/  MUFU.RCP R2, R2 ;  /* 0x0000000200027308 */ /* 0x000e220000001000 */
[----:B------:R-:W-:Y:S02]  /*05e0*/  FSETP.GT.AND P4, PT, R24, 8.50705917302346158658e+37, PT ;  /* 0x7e8000001800780b */ /* 0x000fe40003f84000 */
[----:B------:R-:W-:-:S03]  /*05f0*/  FADD R25, R26, 1 ;  /* 0x3f8000001a197421 */ /* 0x000fc60000000000 */
[----:B------:R-:W-:Y:S01]  /*0600*/  @P5 FMUL R29, R29, 0.25 ;  /* 0x3e8000001d1d5820 */ /* 0x000fe20000400000 */
[----:B-1----:R-:W-:Y:S01]  /*0610*/  @!P2 FMUL R27, R27, R27 ;  /* 0x0000001b1b1ba220 */ /* 0x002fe20000400000 */
[----:B------:R-:W-:Y:S01]  /*0620*/  FSETP.GT.AND P2, PT, R25, 8.50705917302346158658e+37, PT ;  /* 0x7e8000001900780b */ /* 0x000fe20003f44000 */
[----:B------:R-:W1:Y:S02]  /*0630*/  MUFU.RCP R20, R20 ;  /* 0x0000001400147308 */ /* 0x000e640000001000 */
[----:B------:R-:W-:-:S03]  /*0640*/  FADD R27, R27, 1 ;  /* 0x3f8000001b1b7421 */ /* 0x000fc60000000000 */
[----:B------:R-:W-:Y:S02]  /*0650*/  @P4 FMUL R24, R24, 0.25 ;  /* 0x3e80000018184820 */ /* 0x000fe40000400000 */
[----:B------:R-:W-:Y:S01]  /*0660*/  FSETP.GT.AND P1, PT, R27, 8.50705917302346158658e+37, PT ;  /* 0x7e8000001b00780b */ /* 0x000fe20003f24000 */
[----:B------:R2:W3:Y:S01]  /*0670*/  MUFU.RCP R26, R28 ;  /* 0x0000001c001a7308 */ /* 0x0004e20000001000 */
[----:B0-----:R-:W-:Y:S01]  /*0680*/  FMUL R31, R2, R31 ;  /* 0x0000001f021f7220 */ /* 0x001fe20000400000 */
[----:B------:R-:W-:Y:S02]  /*0690*/  FSEL R2, R21, 1, P2 ;  /* 0x3f80000015027808 */ /* 0x000fe40001000000 */
[----:B------:R-:W-:Y:S01]  /*06a0*/  @P2 FMUL R25, R25, 0.25 ;  /* 0x3e80000019192820 */ /* 0x000fe20000400000 */
[----:B------:R-:W-:Y:S01]  /*06b0*/  FMUL R31, R16, R31 ;  /* 0x0000001f101f7220 */ /* 0x000fe20000400000 */
[C---:B------:R-:W-:Y:S02]  /*06c0*/  FSEL R16, R21.reuse, 1, P1 ;  /* 0x3f80000015107808 */ /* 0x040fe40000800000 */
[----:B------:R-:W0:Y:S01]  /*06d0*/  MUFU.RCP R23, R22 ;  /* 0x0000001600177308 */ /* 0x000e220000001000 */
[----:B-1----:R-:W-:Y:S01]  /*06e0*/  FMUL R20, R20, R33 ;  /* 0x0000002114147220 */ /* 0x002fe20000400000 */
[----:B--2---:R-:W-:Y:S01]  /*06f0*/  FSEL R28, R21, 1, P3 ;  /* 0x3f800000151c7808 */ /* 0x004fe20001800000 */
[----:B----4-:R-:W-:Y:S01]  /*0700*/  FMUL R12, R12, R31 ;  /* 0x0000001f0c0c7220 */ /* 0x010fe20000400000 */
[----:B------:R-:W-:Y:S01]  /*0710*/  @P1 FMUL R27, R27, 0.25 ;  /* 0x3e8000001b1b1820 */ /* 0x000fe20000400000 */
[----:B------:R-:W-:Y:S01]  /*0720*/  FMUL R20, R17, R20 ;  /* 0x0000001411147220 */ /* 0x000fe20000400000 */
[----:B------:R-:W-:-:S02]  /*0730*/  FSEL R17, R21, 1, P5 ;  /* 0x3f80000015117808 */ /* 0x000fc40002800000 */
[----:B------:R-:W1:Y:S01]  /*0740*/  MUFU.RCP R22, R29 ;  /* 0x0000001d00167308 */ /* 0x000e620000001000 */
[----:B---3--:R-:W-:Y:S01]  /*0750*/  FMUL R26, R26, R35 ;  /* 0x000000231a1a7220 */ /* 0x008fe20000400000 */
[----:B------:R-:W-:-:S03]  /*0760*/  FMUL R13, R13, R20 ;  /* 0x000000140d0d7220 */ /* 0x000fc60000400000 */
[----:B------:R-:W-:Y:S01]  /*0770*/  FMUL R26, R19, R26 ;  /* 0x0000001a131a7220 */ /* 0x000fe20000400000 */
[----:B------:R-:W-:Y:S02]  /*0780*/  FSEL R19, R21, 1, P4 ;  /* 0x3f80000015137808 */ /* 0x000fe40002000000 */
[----:B------:R-:W2:Y:S01]  /*0790*/  MUFU.RCP R24, R24 ;  /* 0x0000001800187308 */ /* 0x000ea20000001000 */
[----:B0-----:R-:W-:Y:S01]  /*07a0*/  FMUL R23, R23, R28 ;  /* 0x0000001c17177220 */ /* 0x001fe20000400000 */
[----:B------:R-:W-:-:S03]  /*07b0*/  FMUL R15, R15, R26 ;  /* 0x0000001a0f0f7220 */ /* 0x000fc60000400000 */
[----:B------:R-:W-:-:S03]  /*07c0*/  FMUL R23, R18, R23 ;  /* 0x0000001712177220 */ /* 0x000fc60000400000 */
[----:B------:R-:W0:Y:S01]  /*07d0*/  MUFU.RCP R25, R25 ;  /* 0x0000001900197308 */ /* 0x000e220000001000 */
[----:B-1----:R-:W-:Y:S01]  /*07e0*/  FMUL R17, R22, R17 ;  /* 0x0000001116117220 */ /* 0x002fe20000400000 */
[----:B------:R-:W-:-:S03]  /*07f0*/  FMUL R14, R14, R23 ;  /* 0x000000170e0e7220 */ /* 0x000fc60000400000 */
[----:B------:R-:W-:-:S03]  /*0800*/  FMUL R17, R8, R17 ;  /* 0x0000001108117220 */ /* 0x000fc60000400000 */
[----:B------:R-:W1:Y:S01]  /*0810*/  MUFU.RCP R27, R27 ;  /* 0x0000001b001b7308 */ /* 0x000e620000001000 */
[----:B--2---:R-:W-:Y:S01]  /*0820*/  FMUL R24, R24, R19 ;  /* 0x0000001318187220 */ /* 0x004fe20000400000 */
[----:B-----5:R-:W-:-:S03]  /*0830*/  FMUL R4, R4, R17 ;  /* 0x0000001104047220 */ /* 0x020fc60000400000 */
[----:B------:R-:W-:Y:S01]  /*0840*/  FMUL R24, R9, R24 ;  /* 0x0000001809187220 */ /* 0x000fe20000400000 */
[----:B0-----:R-:W-:-:S03]  /*0850*/  FMUL R25, R25, R2 ;  /* 0x0000000219197220 */ /* 0x001fc60000400000 */
[----:B------:R-:W-:Y:S01]  /*0860*/  FMUL R5, R5, R24 ;  /* 0x0000001805057220 */ /* 0x000fe20000400000 */
[----:B------:R-:W-:Y:S01]  /*0870*/  IMAD.WIDE R2, R3, R0, c[0x0][0x168] ;  /* 0x00005a0003027625 */ /* 0x000fe200078e0200 */
[----:B------:R-:W-:-:S04]  /*0880*/  FMUL R25, R10, R25 ;  /* 0x000000190a197220 */ /* 0x000fc80000400000 */
[----:B------:R-:W-:Y:S01]  /*0890*/  STG.E.128 [R2.64], R12 ;  /* 0x0000000c02007986 */ /* 0x000fe2000c101d04 */
[----:B-1----:R-:W-:Y:S01]  /*08a0*/  FMUL R16, R27, R16 ;  /* 0x000000101b107220 */ /* 0x002fe20000400000 */
[----:B------:R-:W-:-:S03]  /*08b0*/  FMUL R6, R6, R25 ;  /* 0x0000001906067220 */ /* 0x000fc60000400000 */
[----:B------:R-:W-:-:S04]  /*08c0*/  FMUL R16, R11, R16 ;  /* 0x000000100b107220 */ /* 0x000fc80000400000 */
[----:B------:R-:W-:-:S05]  /*08d0*/  FMUL R7, R7, R16 ;  /* 0x0000001007077220 */ /* 0x000fca0000400000 */
[----:B------:R-:W-:Y:S01]  /*08e0*/  STG.E.128 [R2.64+0x800], R4 ;  /* 0x0008000402007986 */ /* 0x000fe2000c101d04 */
[----:B------:R-:W-:Y:S05]  /*08f0*/  EXIT ;  /* 0x000000000000794d */ /* 0x000fea0003800000 */
.L_x_0:
[----:B------:R-:W-:-:S00]  /*0900*/  BRA `(.L_x_0) ;  /* 0xfffffff000007947 */ /* 0x000fc0000383ffff */
[----:B------:R-:W-:-:S00]  /*0910*/  NOP ;  /* 0x0000000000007918 */ /* 0x000fc00000000000 */
        /* <DEDUP_REMOVED lines=14> */
.L_x_1:
